//
// Generated by NVIDIA NVVM Compiler
//
// Compiler Build ID: CL-36424714
// Cuda compilation tools, release 13.0, V13.0.88
// Based on NVVM 20.0.0
//

.version 9.0
.target sm_100
.address_size 64

	// .globl	_Z4sumaPiS_S_i

.visible .entry _Z4sumaPiS_S_i(
	.param .u64 .ptr .align 1 _Z4sumaPiS_S_i_param_0,
	.param .u64 .ptr .align 1 _Z4sumaPiS_S_i_param_1,
	.param .u64 .ptr .align 1 _Z4sumaPiS_S_i_param_2,
	.param .u32 _Z4sumaPiS_S_i_param_3
)
{
	.reg .pred 	%p<2>;
	.reg .b32 	%r<10>;
	.reg .b64 	%rd<11>;

	ld.param.u64 	%rd1, [_Z4sumaPiS_S_i_param_0];
	ld.param.u64 	%rd2, [_Z4sumaPiS_S_i_param_1];
	ld.param.u64 	%rd3, [_Z4sumaPiS_S_i_param_2];
	ld.param.u32 	%r2, [_Z4sumaPiS_S_i_param_3];
	mov.u32 	%r3, %tid.x;
	mov.u32 	%r4, %ntid.x;
	mov.u32 	%r5, %ctaid.x;
	mad.lo.s32 	%r1, %r4, %r5, %r3;
	setp.ge.s32 	%p1, %r1, %r2;
	@%p1 bra 	$L__BB0_2;
	cvta.to.global.u64 	%rd4, %rd2;
	cvta.to.global.u64 	%rd5, %rd1;
	cvta.to.global.u64 	%rd6, %rd3;
	not.b32 	%r6, %r1;
	add.s32 	%r7, %r2, %r6;
	mul.wide.s32 	%rd7, %r1, 4;
	add.s64 	%rd8, %rd4, %rd7;
	st.global.u32 	[%rd8], %r7;
	add.s64 	%rd9, %rd5, %rd7;
	ld.global.u32 	%r8, [%rd9];
	add.s32 	%r9, %r8, %r7;
	add.s64 	%rd10, %rd6, %rd7;
	st.global.u32 	[%rd10], %r9;
$L__BB0_2:
	ret;

}


// ===== COMPILED SASS (sm_100) =====

	.target	sm_100

	.elftype	@"ET_EXEC"


//--------------------- .note.nv.tkinfo           --------------------------
	.section	.note.nv.tkinfo,"",@"SHT_NOTE"
	.sectionflags	@"SHF_NOTE_NV_TKINFO"
	.tkinfo
        /*0018*/ 	.word	0x00000002
        /*0030*/ 	.string	""
        /*0030*/ 	.string	"ptxas"
        /*0030*/ 	.string	"Cuda compilation tools, release 13.0, V13.0.88"
        /*0030*/ 	.string	"Build cuda_13.0.r13.0/compiler.36424714_0"
        /*0030*/ 	.string	"-arch sm_100 -m 64 "



//--------------------- .note.nv.cuinfo           --------------------------
	.section	.note.nv.cuinfo,"",@"SHT_NOTE"
	.sectionflags	@"SHF_NOTE_NV_CUINFO"
        /*0018*/ 	.short	0x0002
        /*001a*/ 	.short	0x0064
        /*001c*/ 	.short	0x0082
	.zero		2


//--------------------- .nv.info                  --------------------------
	.section	.nv.info,"",@"SHT_CUDA_INFO"
	.align	4


	//----- nvinfo : EIATTR_REGCOUNT
	.align		4
        /*0000*/ 	.byte	0x04, 0x2f
        /*0002*/ 	.short	(.L_1 - .L_0)
	.align		4
.L_0:
        /*0004*/ 	.word	index@(_Z4sumaPiS_S_i)
        /*0008*/ 	.word	0x0000000e


	//----- nvinfo : EIATTR_FRAME_SIZE
	.align		4
.L_1:
        /*000c*/ 	.byte	0x04, 0x11
        /*000e*/ 	.short	(.L_3 - .L_2)
	.align		4
.L_2:
        /*0010*/ 	.word	index@(_Z4sumaPiS_S_i)
        /*0014*/ 	.word	0x00000000


	//----- nvinfo : EIATTR_MIN_STACK_SIZE
	.align		4
.L_3:
        /*0018*/ 	.byte	0x04, 0x12
        /*001a*/ 	.short	(.L_5 - .L_4)
	.align		4
.L_4:
        /*001c*/ 	.word	index@(_Z4sumaPiS_S_i)
        /*0020*/ 	.word	0x00000000
.L_5:


//--------------------- .nv.compat                --------------------------
	.section	.nv.compat,"",@"SHT_CUDA_COMPAT_INFO"
	.align	4
        /*0000*/ 	.byte	0x02, 0x09, 0x00, 0x00, 0x02, 0x02, 0x01, 0x00, 0x02, 0x05, 0x05, 0x00, 0x03, 0x07, 0x01, 0x01
        /*0010*/ 	.byte	0x02, 0x03, 0x00, 0x00, 0x02, 0x06, 0x01, 0x00, 0x04, 0x0b, 0x08, 0x00, 0x09, 0x00, 0x00, 0x00
        /*0020*/ 	.byte	0x00, 0x00, 0x00, 0x00


//--------------------- .nv.info._Z4sumaPiS_S_i   --------------------------
	.section	.nv.info._Z4sumaPiS_S_i,"",@"SHT_CUDA_INFO"
	.sectionflags	@""
	.align	4


	//----- nvinfo : EIATTR_CUDA_API_VERSION
	.align		4
        /*0000*/ 	.byte	0x04, 0x37
        /*0002*/ 	.short	(.L_7 - .L_6)
.L_6:
        /*0004*/ 	.word	0x00000082


	//----- nvinfo : EIATTR_KPARAM_INFO
	.align		4
.L_7:
        /*0008*/ 	.byte	0x04, 0x17
        /*000a*/ 	.short	(.L_9 - .L_8)
.L_8:
        /*000c*/ 	.word	0x00000000
        /*0010*/ 	.short	0x0003
        /*0012*/ 	.short	0x0018
        /*0014*/ 	.byte	0x00, 0xf0, 0x11, 0x00


	//----- nvinfo : EIATTR_KPARAM_INFO
	.align		4
.L_9:
        /*0018*/ 	.byte	0x04, 0x17
        /*001a*/ 	.short	(.L_11 - .L_10)
.L_10:
        /*001c*/ 	.word	0x00000000
        /*0020*/ 	.short	0x0002
        /*0022*/ 	.short	0x0010
        /*0024*/ 	.byte	0x00, 0xf5, 0x21, 0x00


	//----- nvinfo : EIATTR_KPARAM_INFO
	.align		4
.L_11:
        /*0028*/ 	.byte	0x04, 0x17
        /*002a*/ 	.short	(.L_13 - .L_12)
.L_12:
        /*002c*/ 	.word	0x00000000
        /*0030*/ 	.short	0x0001
        /*0032*/ 	.short	0x0008
        /*0034*/ 	.byte	0x00, 0xf5, 0x21, 0x00


	//----- nvinfo : EIATTR_KPARAM_INFO
	.align		4
.L_13:
        /*0038*/ 	.byte	0x04, 0x17
        /*003a*/ 	.short	(.L_15 - .L_14)
.L_14:
        /*003c*/ 	.word	0x00000000
        /*0040*/ 	.short	0x0000
        /*0042*/ 	.short	0x0000
        /*0044*/ 	.byte	0x00, 0xf5, 0x21, 0x00


	//----- nvinfo : EIATTR_SPARSE_MMA_MASK
	.align		4
.L_15:
        /*0048*/ 	.byte	0x03, 0x50
        /*004a*/ 	.short	0x0000


	//----- nvinfo : EIATTR_MAXREG_COUNT
	.align		4
        /*004c*/ 	.byte	0x03, 0x1b
        /*004e*/ 	.short	0x00ff


	//----- nvinfo : EIATTR_MERCURY_ISA_VERSION
	.align		4
        /*0050*/ 	.byte	0x03, 0x5f
        /*0052*/ 	.short	0x0101


	//----- nvinfo : EIATTR_VRC_CTA_INIT_COUNT
	.align		4
        /*0054*/ 	.byte	0x02, 0x4a
	.zero		1
	.zero		1


	//----- nvinfo : EIATTR_EXIT_INSTR_OFFSETS
	.align		4
        /*0058*/ 	.byte	0x04, 0x1c
        /*005a*/ 	.short	(.L_17 - .L_16)


	//   ....[0]....
.L_16:
        /*005c*/ 	.word	0x00000070


	//   ....[1]....
        /*0060*/ 	.word	0x00000150


	//----- nvinfo : EIATTR_CBANK_PARAM_SIZE
	.align		4
.L_17:
        /*0064*/ 	.byte	0x03, 0x19
        /*0066*/ 	.short	0x001c


	//----- nvinfo : EIATTR_PARAM_CBANK
	.align		4
        /*0068*/ 	.byte	0x04, 0x0a
        /*006a*/ 	.short	(.L_19 - .L_18)
	.align		4
.L_18:
        /*006c*/ 	.word	index@(.nv.constant0._Z4sumaPiS_S_i)
        /*0070*/ 	.short	0x0380
        /*0072*/ 	.short	0x001c


	//----- nvinfo : EIATTR_SW_WAR
	.align		4
.L_19:
        /*0074*/ 	.byte	0x04, 0x36
        /*0076*/ 	.short	(.L_21 - .L_20)
.L_20:
        /*0078*/ 	.word	0x00000008
.L_21:


//--------------------- .nv.callgraph             --------------------------
	.section	.nv.callgraph,"",@"SHT_CUDA_CALLGRAPH"
	.align	4
	.sectionentsize	8
	.align		4
        /*0000*/ 	.word	0x00000000
	.align		4
        /*0004*/ 	.word	0xffffffff
	.align		4
        /*0008*/ 	.word	0x00000000
	.align		4
        /*000c*/ 	.word	0xfffffffe
	.align		4
        /*0010*/ 	.word	0x00000000
	.align		4
        /*0014*/ 	.word	0xfffffffd
	.align		4
        /*0018*/ 	.word	0x00000000
	.align		4
        /*001c*/ 	.word	0xfffffffc


//--------------------- .text._Z4sumaPiS_S_i      --------------------------
	.section	.text._Z4sumaPiS_S_i,"ax",@progbits
	.align	128
        .global         _Z4sumaPiS_S_i
        .type           _Z4sumaPiS_S_i,@function
        .size           _Z4sumaPiS_S_i,(.L_x_1 - _Z4sumaPiS_S_i)
        .other          _Z4sumaPiS_S_i,@"STO_CUDA_ENTRY STV_DEFAULT"
_Z4sumaPiS_S_i:
.text._Z4sumaPiS_S_i:
[----:B------:R-:W-:Y:S01]  /*0000*/  LDC R1, c[0x0][0x37c] ;  /* 0x0000df00ff017b82 */ /* 0x000fe20000000800 */
[----:B------:R-:W0:Y:S01]  /*0010*/  S2R R9, SR_TID.X ;  /* 0x0000000000097919 */ /* 0x000e220000002100 */
[----:B------:R-:W0:Y:S01]  /*0020*/  LDCU UR4, c[0x0][0x360] ;  /* 0x00006c00ff0477ac */ /* 0x000e220008000800 */
[----:B------:R-:W0:Y:S01]  /*0030*/  S2R R0, SR_CTAID.X ;  /* 0x0000000000007919 */ /* 0x000e220000002500 */
[----:B------:R-:W1:Y:S01]  /*0040*/  LDCU UR6, c[0x0][0x398] ;  /* 0x00007300ff0677ac */ /* 0x000e620008000800 */
[----:B0-----:R-:W-:-:S05]  /*0050*/  IMAD R9, R0, UR4, R9 ;  /* 0x0000000400097c24 */ /* 0x001fca000f8e0209 */
[----:B-1----:R-:W-:-:S13]  /*0060*/  ISETP.GE.AND P0, PT, R9, UR6, PT ;  /* 0x0000000609007c0c */ /* 0x002fda000bf06270 */
[----:B------:R-:W-:Y:S05]  /*0070*/  @P0 EXIT ;  /* 0x000000000000094d */ /* 0x000fea0003800000 */
[----:B------:R-:W0:Y:S01]  /*0080*/  LDC.64 R2, c[0x0][0x388] ;  /* 0x0000e200ff027b82 */ /* 0x000e220000000a00 */
[----:B------:R-:W1:Y:S01]  /*0090*/  LDCU.64 UR4, c[0x0][0x358] ;  /* 0x00006b00ff0477ac */ /* 0x000e620008000a00 */
[----:B------:R-:W-:-:S04]  /*00a0*/  LOP3.LUT R0, RZ, R9, RZ, 0x33, !PT ;  /* 0x00000009ff007212 */ /* 0x000fc800078e33ff */
[----:B------:R-:W-:Y:S02]  /*00b0*/  IADD3 R11, PT, PT, R0, UR6, RZ ;  /* 0x00000006000b7c10 */ /* 0x000fe4000fffe0ff */
[----:B------:R-:W2:Y:S08]  /*00c0*/  LDC.64 R4, c[0x0][0x380] ;  /* 0x0000e000ff047b82 */ /* 0x000eb00000000a00 */
[----:B------:R-:W3:Y:S01]  /*00d0*/  LDC.64 R6, c[0x0][0x390] ;  /* 0x0000e400ff067b82 */ /* 0x000ee20000000a00 */
[----:B0-----:R-:W-:-:S05]  /*00e0*/  IMAD.WIDE R2, R9, 0x4, R2 ;  /* 0x0000000409027825 */ /* 0x001fca00078e0202 */
[----:B-1----:R-:W-:Y:S01]  /*00f0*/  STG.E desc[UR4][R2.64], R11 ;  /* 0x0000000b02007986 */ /* 0x002fe2000c101904 */
[----:B--2---:R-:W-:-:S06]  /*0100*/  IMAD.WIDE R4, R9, 0x4, R4 ;  /* 0x0000000409047825 */ /* 0x004fcc00078e0204 */
[----:B------:R-:W2:Y:S01]  /*0110*/  LDG.E R4, desc[UR4][R4.64] ;  /* 0x0000000404047981 */ /* 0x000ea2000c1e1900 */
[----:B---3--:R-:W-:Y:S01]  /*0120*/  IMAD.WIDE R6, R9, 0x4, R6 ;  /* 0x0000000409067825 */ /* 0x008fe200078e0206 */
[----:B--2---:R-:W-:-:S05]  /*0130*/  IADD3 R9, PT, PT, R11, R4, RZ ;  /* 0x000000040b097210 */ /* 0x004fca0007ffe0ff */
[----:B------:R-:W-:Y:S01]  /*0140*/  STG.E desc[UR4][R6.64], R9 ;  /* 0x0000000906007986 */ /* 0x000fe2000c101904 */
[----:B------:R-:W-:Y:S05]  /*0150*/  EXIT ;  /* 0x000000000000794d */ /* 0x000fea0003800000 */
.L_x_0:
[----:B------:R-:W-:-:S00]  /*0160*/  BRA `(.L_x_0) ;  /* 0xfffffffc00fc7947 */ /* 0x000fc0000383ffff */
[----:B------:R-:W-:-:S00]  /*0170*/  NOP ;  /* 0x0000000000007918 */ /* 0x000fc00000000000 */
        /* <DEDUP_REMOVED lines=8> */
.L_x_1:


//--------------------- .nv.shared.reserved.0     --------------------------
	.section	.nv.shared.reserved.0,"aw",@nobits
	.weak		__nv_reservedSMEM_offset_0_alias
	.size		__nv_reservedSMEM_offset_0_alias, 0, 64
	.other		__nv_reservedSMEM_offset_0_alias,@"STO_CUDA_RESERVED_SHARED STV_DEFAULT"
__nv_reservedSMEM_offset_0_alias:
	.zero		0
	.zero		64


//--------------------- .nv.constant0._Z4sumaPiS_S_i --------------------------
	.section	.nv.constant0._Z4sumaPiS_S_i,"a",@progbits
	.sectionflags	@""
	.align	4
.nv.constant0._Z4sumaPiS_S_i:
	.zero		924


//--------------------- SYMBOLS --------------------------

	.type		.nv.reservedSmem.offset0,@object
	.size		.nv.reservedSmem.offset0,0x4
